	.headerflags	@"EF_CUDA_TEXMODE_UNIFIED EF_CUDA_64BIT_ADDRESS EF_CUDA_ACCELERATORS EF_CUDA_SM90 EF_CUDA_VIRTUAL_SM(EF_CUDA_SM90)"
	.elftype	@"ET_EXEC"


//--------------------- .nv.info                  --------------------------
	.section	.nv.info,"",@"SHT_CUDA_INFO"
	.align	4


	//----- nvinfo : EIATTR_REGCOUNT
	.align		4
        /*0000*/ 	.byte	0x04, 0x2f
        /*0002*/ 	.short	(.L_3 - .L_2)
	.align		4
.L_2:
        /*0004*/ 	.word	index@(triton_poi_fused__native_batch_norm_legit_no_training_27)
        /*0008*/ 	.word	0x00000012


	//----- nvinfo : EIATTR_MIN_STACK_SIZE
	.align		4
.L_3:
        /*000c*/ 	.byte	0x04, 0x12
        /*000e*/ 	.short	(.L_5 - .L_4)
	.align		4
.L_4:
        /*0010*/ 	.word	index@(triton_poi_fused__native_batch_norm_legit_no_training_27)
        /*0014*/ 	.word	0x00000000


	//----- nvinfo : EIATTR_FRAME_SIZE
	.align		4
.L_5:
        /*0018*/ 	.byte	0x04, 0x11
        /*001a*/ 	.short	(.L_7 - .L_6)
	.align		4
.L_6:
        /*001c*/ 	.word	index@(triton_poi_fused__native_batch_norm_legit_no_training_27)
        /*0020*/ 	.word	0x00000000


	//----- nvinfo : EIATTR_MIN_STACK_SIZE
	.align		4
.L_7:
        /*0024*/ 	.byte	0x04, 0x12
        /*0026*/ 	.short	(.L_9 - .L_8)
	.align		4
.L_8:
        /*0028*/ 	.word	index@(triton_poi_fused__native_batch_norm_legit_no_training_27)
        /*002c*/ 	.word	0x00000000
.L_9:


//--------------------- .nv.info.triton_poi_fused__native_batch_norm_legit_no_training_27 --------------------------
	.section	.nv.info.triton_poi_fused__native_batch_norm_legit_no_training_27,"",@"SHT_CUDA_INFO"
	.sectionflags	@""
	.align	4


	//----- nvinfo : EIATTR_CUDA_API_VERSION
	.align		4
        /*0000*/ 	.byte	0x04, 0x37
        /*0002*/ 	.short	(.L_11 - .L_10)
.L_10:
        /*0004*/ 	.word	0x0000007c


	//----- nvinfo : EIATTR_KPARAM_INFO
	.align		4
.L_11:
        /*0008*/ 	.byte	0x04, 0x17
        /*000a*/ 	.short	(.L_13 - .L_12)
.L_12:
        /*000c*/ 	.word	0x00000000
        /*0010*/ 	.short	0x0006
        /*0012*/ 	.short	0x0030
        /*0014*/ 	.byte	0x00, 0xf0, 0x11, 0x00


	//----- nvinfo : EIATTR_KPARAM_INFO
	.align		4
.L_13:
        /*0018*/ 	.byte	0x04, 0x17
        /*001a*/ 	.short	(.L_15 - .L_14)
.L_14:
        /*001c*/ 	.word	0x00000000
        /*0020*/ 	.short	0x0005
        /*0022*/ 	.short	0x0028
        /*0024*/ 	.byte	0x00, 0xf4, 0x21, 0x00


	//----- nvinfo : EIATTR_KPARAM_INFO
	.align		4
.L_15:
        /*0028*/ 	.byte	0x04, 0x17
        /*002a*/ 	.short	(.L_17 - .L_16)
.L_16:
        /*002c*/ 	.word	0x00000000
        /*0030*/ 	.short	0x0004
        /*0032*/ 	.short	0x0020
        /*0034*/ 	.byte	0x00, 0xf4, 0x21, 0x00


	//----- nvinfo : EIATTR_KPARAM_INFO
	.align		4
.L_17:
        /*0038*/ 	.byte	0x04, 0x17
        /*003a*/ 	.short	(.L_19 - .L_18)
.L_18:
        /*003c*/ 	.word	0x00000000
        /*0040*/ 	.short	0x0003
        /*0042*/ 	.short	0x0018
        /*0044*/ 	.byte	0x00, 0xf4, 0x21, 0x00


	//----- nvinfo : EIATTR_KPARAM_INFO
	.align		4
.L_19:
        /*0048*/ 	.byte	0x04, 0x17
        /*004a*/ 	.short	(.L_21 - .L_20)
.L_20:
        /*004c*/ 	.word	0x00000000
        /*0050*/ 	.short	0x0002
        /*0052*/ 	.short	0x0010
        /*0054*/ 	.byte	0x00, 0xf4, 0x21, 0x00


	//----- nvinfo : EIATTR_KPARAM_INFO
	.align		4
.L_21:
        /*0058*/ 	.byte	0x04, 0x17
        /*005a*/ 	.short	(.L_23 - .L_22)
.L_22:
        /*005c*/ 	.word	0x00000000
        /*0060*/ 	.short	0x0001
        /*0062*/ 	.short	0x0008
        /*0064*/ 	.byte	0x00, 0xf4, 0x21, 0x00


	//----- nvinfo : EIATTR_KPARAM_INFO
	.align		4
.L_23:
        /*0068*/ 	.byte	0x04, 0x17
        /*006a*/ 	.short	(.L_25 - .L_24)
.L_24:
        /*006c*/ 	.word	0x00000000
        /*0070*/ 	.short	0x0000
        /*0072*/ 	.short	0x0000
        /*0074*/ 	.byte	0x00, 0xf4, 0x21, 0x00


	//----- nvinfo : EIATTR_SPARSE_MMA_MASK
	.align		4
.L_25:
        /*0078*/ 	.byte	0x03, 0x50
        /*007a*/ 	.short	0x0000


	//----- nvinfo : EIATTR_MAXREG_COUNT
	.align		4
        /*007c*/ 	.byte	0x03, 0x1b
        /*007e*/ 	.short	0x00ff


	//----- nvinfo : EIATTR_EXIT_INSTR_OFFSETS
	.align		4
        /*0080*/ 	.byte	0x04, 0x1c
        /*0082*/ 	.short	(.L_27 - .L_26)


	//   ....[0]....
.L_26:
        /*0084*/ 	.word	0x000002d0


	//   ....[1]....
        /*0088*/ 	.word	0x000002f0


	//----- nvinfo : EIATTR_REQNTID
	.align		4
.L_27:
        /*008c*/ 	.byte	0x04, 0x10
        /*008e*/ 	.short	(.L_29 - .L_28)
.L_28:
        /*0090*/ 	.word	0x00000080
        /*0094*/ 	.word	0x00000001
        /*0098*/ 	.word	0x00000001


	//----- nvinfo : EIATTR_CBANK_PARAM_SIZE
	.align		4
.L_29:
        /*009c*/ 	.byte	0x03, 0x19
        /*009e*/ 	.short	0x0034


	//----- nvinfo : EIATTR_PARAM_CBANK
	.align		4
        /*00a0*/ 	.byte	0x04, 0x0a
        /*00a2*/ 	.short	(.L_31 - .L_30)
	.align		4
.L_30:
        /*00a4*/ 	.word	index@(.nv.constant0.triton_poi_fused__native_batch_norm_legit_no_training_27)
        /*00a8*/ 	.short	0x0210
        /*00aa*/ 	.short	0x0034


	//----- nvinfo : EIATTR_SW_WAR
	.align		4
.L_31:
        /*00ac*/ 	.byte	0x04, 0x36
        /*00ae*/ 	.short	(.L_33 - .L_32)
.L_32:
        /*00b0*/ 	.word	0x00000008
.L_33:


//--------------------- .nv.callgraph             --------------------------
	.section	.nv.callgraph,"",@"SHT_CUDA_CALLGRAPH"
	.align	4
	.sectionentsize	8
	.align		4
        /*0000*/ 	.word	0x00000000
	.align		4
        /*0004*/ 	.word	0xffffffff
	.align		4
        /*0008*/ 	.word	0x00000000
	.align		4
        /*000c*/ 	.word	0xfffffffe
	.align		4
        /*0010*/ 	.word	0x00000000
	.align		4
        /*0014*/ 	.word	0xfffffffd
	.align		4
        /*0018*/ 	.word	0x00000000
	.align		4
        /*001c*/ 	.word	0xfffffffc


//--------------------- .nv.constant4             --------------------------
	.section	.nv.constant4,"a",@progbits
	.align	8
	.align		8
.nv.constant4:
        /*0000*/ 	.dword	_$_str
	.align		8
        /*0008*/ 	.dword	_$_str_$_2


//--------------------- .text.triton_poi_fused__native_batch_norm_legit_no_training_27 --------------------------
	.section	.text.triton_poi_fused__native_batch_norm_legit_no_training_27,"ax",@progbits
	.align	128
        .global         triton_poi_fused__native_batch_norm_legit_no_training_27
        .type           triton_poi_fused__native_batch_norm_legit_no_training_27,@function
        .size           triton_poi_fused__native_batch_norm_legit_no_training_27,(.L_x_1 - triton_poi_fused__native_batch_norm_legit_no_training_27)
        .other          triton_poi_fused__native_batch_norm_legit_no_training_27,@"STO_CUDA_ENTRY STV_DEFAULT"
triton_poi_fused__native_batch_norm_legit_no_training_27:
.text.triton_poi_fused__native_batch_norm_legit_no_training_27:
[----:B------:R-:W0:Y:S01]  /*0000*/  LDC R1, c[0x0][0x28] ;  /* 0x00000a00ff017b82 */ /* 0x000e220000000800 */
[----:B------:R-:W1:Y:S07]  /*0010*/  S2R R0, SR_TID.X ;  /* 0x0000000000007919 */ /* 0x000e6e0000002100 */
[----:B------:R-:W2:Y:S01]  /*0020*/  LDC.64 R8, c[0x0][0x220] ;  /* 0x00008800ff087b82 */ /* 0x000ea20000000a00 */
[----:B------:R-:W-:Y:S01]  /*0030*/  HFMA2.MMA R14, -RZ, RZ, 0, 0 ;  /* 0x00000000ff0e7435 */ /* 0x000fe200000001ff */
[----:B------:R-:W-:Y:S01]  /*0040*/  ULDC.64 UR4, c[0x0][0x208] ;  /* 0x0000820000047ab9 */ /* 0x000fe20000000a00 */
[----:B------:R-:W3:Y:S05]  /*0050*/  S2R R3, SR_CTAID.X ;  /* 0x0000000000037919 */ /* 0x000eea0000002500 */
[----:B------:R-:W4:Y:S08]  /*0060*/  LDC.64 R4, c[0x0][0x210] ;  /* 0x00008400ff047b82 */ /* 0x000f300000000a00 */
[----:B------:R-:W5:Y:S08]  /*0070*/  LDC.64 R6, c[0x0][0x218] ;  /* 0x00008600ff067b82 */ /* 0x000f700000000a00 */
[----:B------:R-:W5:Y:S01]  /*0080*/  LDC.64 R10, c[0x0][0x228] ;  /* 0x00008a00ff0a7b82 */ /* 0x000f620000000a00 */
[----:B-1----:R-:W-:-:S07]  /*0090*/  LOP3.LUT R0, R0, 0x7f, RZ, 0xc0, !PT ;  /* 0x0000007f00007812 */ /* 0x002fce00078ec0ff */
[----:B------:R-:W1:Y:S01]  /*00a0*/  LDC.64 R12, c[0x0][0x230] ;  /* 0x00008c00ff0c7b82 */ /* 0x000e620000000a00 */
[----:B---3--:R-:W-:-:S04]  /*00b0*/  LEA R0, R3, R0, 0x7 ;  /* 0x0000000003007211 */ /* 0x008fc800078e38ff */
[C---:B------:R-:W-:Y:S01]  /*00c0*/  ISETP.GE.AND P2, PT, R0.reuse, 0x1400, PT ;  /* 0x000014000000780c */ /* 0x040fe20003f46270 */
[----:B------:R-:W-:-:S05]  /*00d0*/  IMAD.HI R2, R0, 0x66666667, RZ ;  /* 0x6666666700027827 */ /* 0x000fca00078e02ff */
[----:B------:R-:W-:-:S04]  /*00e0*/  SHF.R.U32.HI R3, RZ, 0x1f, R2 ;  /* 0x0000001fff037819 */ /* 0x000fc80000011602 */
[----:B------:R-:W-:-:S05]  /*00f0*/  LEA.HI.SX32 R3, R2, R3, 0x19 ;  /* 0x0000000302037211 */ /* 0x000fca00078fcaff */
[----:B------:R-:W-:-:S04]  /*0100*/  IMAD R15, R3, -0x140, R0 ;  /* 0xfffffec0030f7824 */ /* 0x000fc800078e0200 */
[----:B--2---:R-:W-:-:S05]  /*0110*/  IMAD.WIDE R8, R15, 0x4, R8 ;  /* 0x000000040f087825 */ /* 0x004fca00078e0208 */
[----:B------:R2:W3:Y:S01]  /*0120*/  @!P2 LDG.E.EL R14, desc[UR4][R8.64] ;  /* 0x00000004080ea981 */ /* 0x0004e2000c2e1900 */
[----:B------:R-:W-:Y:S01]  /*0130*/  CS2R R2, SRZ ;  /* 0x0000000000027805 */ /* 0x000fe2000001ff00 */
[----:B----4-:R-:W-:-:S04]  /*0140*/  IMAD.WIDE R4, R0, 0x4, R4 ;  /* 0x0000000400047825 */ /* 0x010fc800078e0204 */
[C---:B-----5:R-:W-:Y:S01]  /*0150*/  IMAD.WIDE R6, R15.reuse, 0x4, R6 ;  /* 0x000000040f067825 */ /* 0x060fe200078e0206 */
[----:B------:R4:W5:Y:S03]  /*0160*/  @!P2 LDG.E R2, desc[UR4][R4.64] ;  /* 0x000000040402a981 */ /* 0x000966000c1e1900 */
[C---:B0-2---:R-:W-:Y:S01]  /*0170*/  IMAD.WIDE R8, R15.reuse, 0x4, R10 ;  /* 0x000000040f087825 */ /* 0x045fe200078e020a */
[----:B------:R0:W5:Y:S03]  /*0180*/  @!P2 LDG.E.EL R3, desc[UR4][R6.64] ;  /* 0x000000040603a981 */ /* 0x000166000c2e1900 */
[----:B-1----:R-:W-:Y:S01]  /*0190*/  IMAD.WIDE R10, R15, 0x4, R12 ;  /* 0x000000040f0a7825 */ /* 0x002fe200078e020c */
[----:B------:R-:W-:Y:S01]  /*01a0*/  CS2R R12, SRZ ;  /* 0x00000000000c7805 */ /* 0x000fe2000001ff00 */
[----:B----4-:R-:W1:Y:S05]  /*01b0*/  LDC.64 R4, c[0x0][0x238] ;  /* 0x00008e00ff047b82 */ /* 0x010e6a0000000a00 */
[----:B------:R-:W2:Y:S04]  /*01c0*/  @!P2 LDG.E.EL R12, desc[UR4][R8.64] ;  /* 0x00000004080ca981 */ /* 0x000ea8000c2e1900 */
[----:B------:R-:W2:Y:S01]  /*01d0*/  @!P2 LDG.E.EL R13, desc[UR4][R10.64] ;  /* 0x000000040a0da981 */ /* 0x000ea2000c2e1900 */
[----:B0-----:R-:W-:Y:S01]  /*01e0*/  MOV R6, 0x3e800000 ;  /* 0x3e80000000067802 */ /* 0x001fe20000000f00 */
[----:B---3--:R-:W-:-:S04]  /*01f0*/  FADD R14, R14, 9.9999997473787516356e-06 ;  /* 0x3727c5ac0e0e7421 */ /* 0x008fc80000000000 */
[----:B------:R-:W0:Y:S01]  /*0200*/  MUFU.SQRT R15, R14 ;  /* 0x0000000e000f7308 */ /* 0x000e220000002000 */
[----:B-----5:R-:W-:Y:S01]  /*0210*/  FADD R2, -R3, R2 ;  /* 0x0000000203027221 */ /* 0x020fe20000000100 */
[C---:B0-----:R-:W-:Y:S02]  /*0220*/  FSETP.GT.AND P0, PT, R15.reuse, 8.50705917302346158658e+37, PT ;  /* 0x7e8000000f00780b */ /* 0x041fe40003f04000 */
[----:B------:R-:W-:Y:S02]  /*0230*/  FSETP.GEU.AND P1, PT, R15, 1.175494350822287508e-38, PT ;  /* 0x008000000f00780b */ /* 0x000fe40003f2e000 */
[----:B------:R-:W-:-:S09]  /*0240*/  FSEL R6, R6, 1, P0 ;  /* 0x3f80000006067808 */ /* 0x000fd20000000000 */
[----:B------:R-:W-:Y:S02]  /*0250*/  @P0 FMUL R15, R15, 0.25 ;  /* 0x3e8000000f0f0820 */ /* 0x000fe40000400000 */
[----:B------:R-:W-:Y:S02]  /*0260*/  @!P1 FMUL R6, R6, 16777216 ;  /* 0x4b80000006069820 */ /* 0x000fe40000400000 */
[----:B------:R-:W-:-:S06]  /*0270*/  @!P1 FMUL R15, R15, 16777216 ;  /* 0x4b8000000f0f9820 */ /* 0x000fcc0000400000 */
[----:B------:R-:W0:Y:S02]  /*0280*/  MUFU.RCP R15, R15 ;  /* 0x0000000f000f7308 */ /* 0x000e240000001000 */
[----:B0-----:R-:W-:-:S04]  /*0290*/  FMUL R3, R15, R6 ;  /* 0x000000060f037220 */ /* 0x001fc80000400000 */
[----:B------:R-:W-:Y:S01]  /*02a0*/  FMUL R6, R2, R3 ;  /* 0x0000000302067220 */ /* 0x000fe20000400000 */
[----:B-1----:R-:W-:-:S04]  /*02b0*/  IMAD.WIDE R2, R0, 0x4, R4 ;  /* 0x0000000400027825 */ /* 0x002fc800078e0204 */
[----:B--2---:R-:W-:Y:S01]  /*02c0*/  FFMA R13, R6, R12, R13 ;  /* 0x0000000c060d7223 */ /* 0x004fe2000000000d */
[----:B------:R-:W-:Y:S06]  /*02d0*/  @P2 EXIT ;  /* 0x000000000000294d */ /* 0x000fec0003800000 */
[----:B------:R-:W-:Y:S01]  /*02e0*/  STG.E desc[UR4][R2.64], R13 ;  /* 0x0000000d02007986 */ /* 0x000fe2000c101904 */
[----:B------:R-:W-:Y:S05]  /*02f0*/  EXIT ;  /* 0x000000000000794d */ /* 0x000fea0003800000 */
.L_x_0:
[----:B------:R-:W-:-:S00]  /*0300*/  BRA `(.L_x_0) ;  /* 0xfffffffc00fc7947 */ /* 0x000fc0000383ffff */
[----:B------:R-:W-:-:S00]  /*0310*/  NOP ;  /* 0x0000000000007918 */ /* 0x000fc00000000000 */
        /* <DEDUP_REMOVED lines=14> */
.L_x_1:


//--------------------- .nv.global.init           --------------------------
	.section	.nv.global.init,"aw",@progbits
.nv.global.init:
	.type		_$_str,@object
	.size		_$_str,(_$_str_$_2 - _$_str)
_$_str:
        /*0000*/ 	.byte	0x5f, 0x5f, 0x43, 0x55, 0x44, 0x41, 0x5f, 0x46, 0x54, 0x5a, 0x00
	.type		_$_str_$_2,@object
	.size		_$_str_$_2,(.L_1 - _$_str_$_2)
_$_str_$_2:
        /*000b*/ 	.byte	0x5f, 0x5f, 0x43, 0x55, 0x44, 0x41, 0x5f, 0x50, 0x52, 0x45, 0x43, 0x5f, 0x53, 0x51, 0x52, 0x54
        /*001b*/ 	.byte	0x00
.L_1:


//--------------------- .nv.constant0.triton_poi_fused__native_batch_norm_legit_no_training_27 --------------------------
	.section	.nv.constant0.triton_poi_fused__native_batch_norm_legit_no_training_27,"a",@progbits
	.sectionflags	@""
	.align	4
.nv.constant0.triton_poi_fused__native_batch_norm_legit_no_training_27:
	.zero		580
